	.headerflags	@"EF_CUDA_TEXMODE_UNIFIED EF_CUDA_64BIT_ADDRESS EF_CUDA_ACCELERATORS EF_CUDA_SM90 EF_CUDA_VIRTUAL_SM(EF_CUDA_SM90)"
	.elftype	@"ET_EXEC"


//--------------------- .nv.info                  --------------------------
	.section	.nv.info,"",@"SHT_CUDA_INFO"
	.align	4


	//----- nvinfo : EIATTR_REGCOUNT
	.align		4
        /*0000*/ 	.byte	0x04, 0x2f
        /*0002*/ 	.short	(.L_3 - .L_2)
	.align		4
.L_2:
        /*0004*/ 	.word	index@(triton_poi_fused__native_batch_norm_legit_no_training_relu_0)
        /*0008*/ 	.word	0x00000011


	//----- nvinfo : EIATTR_MIN_STACK_SIZE
	.align		4
.L_3:
        /*000c*/ 	.byte	0x04, 0x12
        /*000e*/ 	.short	(.L_5 - .L_4)
	.align		4
.L_4:
        /*0010*/ 	.word	index@(triton_poi_fused__native_batch_norm_legit_no_training_relu_0)
        /*0014*/ 	.word	0x00000000


	//----- nvinfo : EIATTR_FRAME_SIZE
	.align		4
.L_5:
        /*0018*/ 	.byte	0x04, 0x11
        /*001a*/ 	.short	(.L_7 - .L_6)
	.align		4
.L_6:
        /*001c*/ 	.word	index@(triton_poi_fused__native_batch_norm_legit_no_training_relu_0)
        /*0020*/ 	.word	0x00000000


	//----- nvinfo : EIATTR_MIN_STACK_SIZE
	.align		4
.L_7:
        /*0024*/ 	.byte	0x04, 0x12
        /*0026*/ 	.short	(.L_9 - .L_8)
	.align		4
.L_8:
        /*0028*/ 	.word	index@(triton_poi_fused__native_batch_norm_legit_no_training_relu_0)
        /*002c*/ 	.word	0x00000000
.L_9:


//--------------------- .nv.info.triton_poi_fused__native_batch_norm_legit_no_training_relu_0 --------------------------
	.section	.nv.info.triton_poi_fused__native_batch_norm_legit_no_training_relu_0,"",@"SHT_CUDA_INFO"
	.sectionflags	@""
	.align	4


	//----- nvinfo : EIATTR_CUDA_API_VERSION
	.align		4
        /*0000*/ 	.byte	0x04, 0x37
        /*0002*/ 	.short	(.L_11 - .L_10)
.L_10:
        /*0004*/ 	.word	0x0000007c


	//----- nvinfo : EIATTR_KPARAM_INFO
	.align		4
.L_11:
        /*0008*/ 	.byte	0x04, 0x17
        /*000a*/ 	.short	(.L_13 - .L_12)
.L_12:
        /*000c*/ 	.word	0x00000000
        /*0010*/ 	.short	0x0006
        /*0012*/ 	.short	0x0030
        /*0014*/ 	.byte	0x00, 0xf0, 0x11, 0x00


	//----- nvinfo : EIATTR_KPARAM_INFO
	.align		4
.L_13:
        /*0018*/ 	.byte	0x04, 0x17
        /*001a*/ 	.short	(.L_15 - .L_14)
.L_14:
        /*001c*/ 	.word	0x00000000
        /*0020*/ 	.short	0x0005
        /*0022*/ 	.short	0x0028
        /*0024*/ 	.byte	0x00, 0xf4, 0x21, 0x00


	//----- nvinfo : EIATTR_KPARAM_INFO
	.align		4
.L_15:
        /*0028*/ 	.byte	0x04, 0x17
        /*002a*/ 	.short	(.L_17 - .L_16)
.L_16:
        /*002c*/ 	.word	0x00000000
        /*0030*/ 	.short	0x0004
        /*0032*/ 	.short	0x0020
        /*0034*/ 	.byte	0x00, 0xf4, 0x21, 0x00


	//----- nvinfo : EIATTR_KPARAM_INFO
	.align		4
.L_17:
        /*0038*/ 	.byte	0x04, 0x17
        /*003a*/ 	.short	(.L_19 - .L_18)
.L_18:
        /*003c*/ 	.word	0x00000000
        /*0040*/ 	.short	0x0003
        /*0042*/ 	.short	0x0018
        /*0044*/ 	.byte	0x00, 0xf4, 0x21, 0x00


	//----- nvinfo : EIATTR_KPARAM_INFO
	.align		4
.L_19:
        /*0048*/ 	.byte	0x04, 0x17
        /*004a*/ 	.short	(.L_21 - .L_20)
.L_20:
        /*004c*/ 	.word	0x00000000
        /*0050*/ 	.short	0x0002
        /*0052*/ 	.short	0x0010
        /*0054*/ 	.byte	0x00, 0xf4, 0x21, 0x00


	//----- nvinfo : EIATTR_KPARAM_INFO
	.align		4
.L_21:
        /*0058*/ 	.byte	0x04, 0x17
        /*005a*/ 	.short	(.L_23 - .L_22)
.L_22:
        /*005c*/ 	.word	0x00000000
        /*0060*/ 	.short	0x0001
        /*0062*/ 	.short	0x0008
        /*0064*/ 	.byte	0x00, 0xf4, 0x21, 0x00


	//----- nvinfo : EIATTR_KPARAM_INFO
	.align		4
.L_23:
        /*0068*/ 	.byte	0x04, 0x17
        /*006a*/ 	.short	(.L_25 - .L_24)
.L_24:
        /*006c*/ 	.word	0x00000000
        /*0070*/ 	.short	0x0000
        /*0072*/ 	.short	0x0000
        /*0074*/ 	.byte	0x00, 0xf4, 0x21, 0x00


	//----- nvinfo : EIATTR_SPARSE_MMA_MASK
	.align		4
.L_25:
        /*0078*/ 	.byte	0x03, 0x50
        /*007a*/ 	.short	0x0000


	//----- nvinfo : EIATTR_MAXREG_COUNT
	.align		4
        /*007c*/ 	.byte	0x03, 0x1b
        /*007e*/ 	.short	0x00ff


	//----- nvinfo : EIATTR_EXIT_INSTR_OFFSETS
	.align		4
        /*0080*/ 	.byte	0x04, 0x1c
        /*0082*/ 	.short	(.L_27 - .L_26)


	//   ....[0]....
.L_26:
        /*0084*/ 	.word	0x00000350


	//----- nvinfo : EIATTR_REQNTID
	.align		4
.L_27:
        /*0088*/ 	.byte	0x04, 0x10
        /*008a*/ 	.short	(.L_29 - .L_28)
.L_28:
        /*008c*/ 	.word	0x00000080
        /*0090*/ 	.word	0x00000001
        /*0094*/ 	.word	0x00000001


	//----- nvinfo : EIATTR_CBANK_PARAM_SIZE
	.align		4
.L_29:
        /*0098*/ 	.byte	0x03, 0x19
        /*009a*/ 	.short	0x0034


	//----- nvinfo : EIATTR_PARAM_CBANK
	.align		4
        /*009c*/ 	.byte	0x04, 0x0a
        /*009e*/ 	.short	(.L_31 - .L_30)
	.align		4
.L_30:
        /*00a0*/ 	.word	index@(.nv.constant0.triton_poi_fused__native_batch_norm_legit_no_training_relu_0)
        /*00a4*/ 	.short	0x0210
        /*00a6*/ 	.short	0x0034


	//----- nvinfo : EIATTR_SW_WAR
	.align		4
.L_31:
        /*00a8*/ 	.byte	0x04, 0x36
        /*00aa*/ 	.short	(.L_33 - .L_32)
.L_32:
        /*00ac*/ 	.word	0x00000008
.L_33:


//--------------------- .nv.callgraph             --------------------------
	.section	.nv.callgraph,"",@"SHT_CUDA_CALLGRAPH"
	.align	4
	.sectionentsize	8
	.align		4
        /*0000*/ 	.word	0x00000000
	.align		4
        /*0004*/ 	.word	0xffffffff
	.align		4
        /*0008*/ 	.word	0x00000000
	.align		4
        /*000c*/ 	.word	0xfffffffe
	.align		4
        /*0010*/ 	.word	0x00000000
	.align		4
        /*0014*/ 	.word	0xfffffffd
	.align		4
        /*0018*/ 	.word	0x00000000
	.align		4
        /*001c*/ 	.word	0xfffffffc


//--------------------- .nv.constant4             --------------------------
	.section	.nv.constant4,"a",@progbits
	.align	8
	.align		8
.nv.constant4:
        /*0000*/ 	.dword	_$_str
	.align		8
        /*0008*/ 	.dword	_$_str_$_2


//--------------------- .text.triton_poi_fused__native_batch_norm_legit_no_training_relu_0 --------------------------
	.section	.text.triton_poi_fused__native_batch_norm_legit_no_training_relu_0,"ax",@progbits
	.align	128
        .global         triton_poi_fused__native_batch_norm_legit_no_training_relu_0
        .type           triton_poi_fused__native_batch_norm_legit_no_training_relu_0,@function
        .size           triton_poi_fused__native_batch_norm_legit_no_training_relu_0,(.L_x_1 - triton_poi_fused__native_batch_norm_legit_no_training_relu_0)
        .other          triton_poi_fused__native_batch_norm_legit_no_training_relu_0,@"STO_CUDA_ENTRY STV_DEFAULT"
triton_poi_fused__native_batch_norm_legit_no_training_relu_0:
.text.triton_poi_fused__native_batch_norm_legit_no_training_relu_0:
[----:B------:R-:W-:Y:S01]  /*0000*/  LDC R1, c[0x0][0x28] ;  /* 0x00000a00ff017b82 */ /* 0x000fe20000000800 */
[----:B------:R-:W1:Y:S07]  /*0010*/  S2R R0, SR_TID.X ;  /* 0x0000000000007919 */ /* 0x000e6e0000002100 */
[----:B------:R-:W2:Y:S01]  /*0020*/  LDC.64 R6, c[0x0][0x220] ;  /* 0x00008800ff067b82 */ /* 0x000ea20000000a00 */
[----:B------:R-:W-:Y:S01]  /*0030*/  ULDC.64 UR4, c[0x0][0x208] ;  /* 0x0000820000047ab9 */ /* 0x000fe20000000a00 */
[----:B------:R-:W3:Y:S06]  /*0040*/  S2R R5, SR_CTAID.X ;  /* 0x0000000000057919 */ /* 0x000eec0000002500 */
[----:B------:R-:W4:Y:S08]  /*0050*/  LDC.64 R8, c[0x0][0x228] ;  /* 0x00008a00ff087b82 */ /* 0x000f300000000a00 */
[----:B------:R-:W5:Y:S01]  /*0060*/  LDC.64 R10, c[0x0][0x230] ;  /* 0x00008c00ff0a7b82 */ /* 0x000f620000000a00 */
[----:B-1----:R-:W-:-:S02]  /*0070*/  SHF.L.U32 R0, R0, 0x1, RZ ;  /* 0x0000000100007819 */ /* 0x002fc400000006ff */
[----:B---3--:R-:W-:Y:S02]  /*0080*/  SHF.R.S32.HI R3, RZ, 0x17, R5 ;  /* 0x00000017ff037819 */ /* 0x008fe40000011405 */
[----:B------:R-:W-:Y:S02]  /*0090*/  LOP3.LUT R0, R0, 0xfe, RZ, 0xc0, !PT ;  /* 0x000000fe00007812 */ /* 0x000fe400078ec0ff */
[----:B------:R-:W-:Y:S02]  /*00a0*/  SGXT R3, R3, 0x1 ;  /* 0x000000010303781a */ /* 0x000fe40000000200 */
[----:B------:R-:W-:Y:S02]  /*00b0*/  LEA R0, R5, R0, 0x8 ;  /* 0x0000000005007211 */ /* 0x000fe400078e40ff */
[----:B------:R-:W1:Y:S02]  /*00c0*/  LDC.64 R4, c[0x0][0x218] ;  /* 0x00008600ff047b82 */ /* 0x000e640000000a00 */
[----:B------:R-:W-:-:S04]  /*00d0*/  LEA.HI R3, R3, R0, RZ, 0xa ;  /* 0x0000000003037211 */ /* 0x000fc800078f50ff */
[----:B------:R-:W-:-:S04]  /*00e0*/  SHF.R.S32.HI R3, RZ, 0xa, R3 ;  /* 0x0000000aff037819 */ /* 0x000fc80000011403 */
[----:B------:R-:W-:-:S04]  /*00f0*/  LEA.HI R2, R3, R3, RZ, 0x2 ;  /* 0x0000000303027211 */ /* 0x000fc800078f10ff */
[----:B------:R-:W-:-:S04]  /*0100*/  LOP3.LUT R2, R2, 0xfffffffc, RZ, 0xc0, !PT ;  /* 0xfffffffc02027812 */ /* 0x000fc800078ec0ff */
[----:B------:R-:W-:Y:S02]  /*0110*/  IADD3 R13, R3, -R2, RZ ;  /* 0x80000002030d7210 */ /* 0x000fe40007ffe0ff */
[----:B------:R-:W3:Y:S03]  /*0120*/  LDC.64 R2, c[0x0][0x210] ;  /* 0x00008400ff027b82 */ /* 0x000ee60000000a00 */
[----:B--2---:R-:W-:-:S06]  /*0130*/  IMAD.WIDE R6, R13, 0x4, R6 ;  /* 0x000000040d067825 */ /* 0x004fcc00078e0206 */
[----:B------:R-:W2:Y:S01]  /*0140*/  LDG.E.EL R6, desc[UR4][R6.64] ;  /* 0x0000000406067981 */ /* 0x000ea2000c2e1900 */
[----:B-1----:R-:W-:-:S05]  /*0150*/  IMAD.WIDE R4, R13, 0x4, R4 ;  /* 0x000000040d047825 */ /* 0x002fca00078e0204 */
[----:B------:R1:W2:Y:S01]  /*0160*/  LDG.E.EL R12, desc[UR4][R4.64] ;  /* 0x00000004040c7981 */ /* 0x0002a2000c2e1900 */
[----:B---3--:R-:W-:Y:S01]  /*0170*/  IMAD.WIDE R2, R0, 0x4, R2 ;  /* 0x0000000400027825 */ /* 0x008fe200078e0202 */
[----:B------:R-:W-:Y:S01]  /*0180*/  HFMA2.MMA R14, -RZ, RZ, 1.625, 0 ;  /* 0x3e800000ff0e7435 */ /* 0x000fe200000001ff */
[----:B-1----:R-:W1:Y:S04]  /*0190*/  LDC.64 R4, c[0x0][0x238] ;  /* 0x00008e00ff047b82 */ /* 0x002e680000000a00 */
[----:B------:R-:W3:Y:S01]  /*01a0*/  LDG.E.64 R2, desc[UR4][R2.64] ;  /* 0x0000000402027981 */ /* 0x000ee2000c1e1b00 */
[----:B----4-:R-:W-:-:S04]  /*01b0*/  IMAD.WIDE R8, R13, 0x4, R8 ;  /* 0x000000040d087825 */ /* 0x010fc800078e0208 */
[----:B-----5:R-:W-:Y:S02]  /*01c0*/  IMAD.WIDE R10, R13, 0x4, R10 ;  /* 0x000000040d0a7825 */ /* 0x020fe400078e020a */
[----:B------:R-:W4:Y:S04]  /*01d0*/  LDG.E.EL R8, desc[UR4][R8.64] ;  /* 0x0000000408087981 */ /* 0x000f28000c2e1900 */
[----:B------:R-:W4:Y:S01]  /*01e0*/  LDG.E.EL R11, desc[UR4][R10.64] ;  /* 0x000000040a0b7981 */ /* 0x000f22000c2e1900 */
[----:B-1----:R-:W-:-:S04]  /*01f0*/  IMAD.WIDE R4, R0, 0x4, R4 ;  /* 0x0000000400047825 */ /* 0x002fc800078e0204 */
[----:B--2---:R-:W-:-:S04]  /*0200*/  FADD R6, R6, 9.9999997473787516356e-06 ;  /* 0x3727c5ac06067421 */ /* 0x004fc80000000000 */
[----:B------:R-:W1:Y:S02]  /*0210*/  MUFU.SQRT R7, R6 ;  /* 0x0000000600077308 */ /* 0x000e640000002000 */
[C---:B-1----:R-:W-:Y:S02]  /*0220*/  FSETP.GT.AND P0, PT, R7.reuse, 8.50705917302346158658e+37, PT ;  /* 0x7e8000000700780b */ /* 0x042fe40003f04000 */
[----:B------:R-:W-:-:S11]  /*0230*/  FSETP.GEU.AND P1, PT, R7, 1.175494350822287508e-38, PT ;  /* 0x008000000700780b */ /* 0x000fd60003f2e000 */
[----:B------:R-:W-:-:S04]  /*0240*/  @P0 FMUL R7, R7, 0.25 ;  /* 0x3e80000007070820 */ /* 0x000fc80000400000 */
[----:B------:R-:W-:-:S06]  /*0250*/  @!P1 FMUL R7, R7, 16777216 ;  /* 0x4b80000007079820 */ /* 0x000fcc0000400000 */
[----:B------:R-:W1:Y:S01]  /*0260*/  MUFU.RCP R7, R7 ;  /* 0x0000000700077308 */ /* 0x000e620000001000 */
[----:B------:R-:W-:Y:S01]  /*0270*/  FSEL R14, R14, 1, P0 ;  /* 0x3f8000000e0e7808 */ /* 0x000fe20000000000 */
[----:B---3--:R-:W-:-:S04]  /*0280*/  FADD R2, R2, -R12 ;  /* 0x8000000c02027221 */ /* 0x008fc80000000000 */
[----:B------:R-:W-:Y:S01]  /*0290*/  @!P1 FMUL R14, R14, 16777216 ;  /* 0x4b8000000e0e9820 */ /* 0x000fe20000400000 */
[----:B------:R-:W-:-:S03]  /*02a0*/  FADD R3, R3, -R12 ;  /* 0x8000000c03037221 */ /* 0x000fc60000000000 */
[----:B-1----:R-:W-:-:S04]  /*02b0*/  FMUL R14, R7, R14 ;  /* 0x0000000e070e7220 */ /* 0x002fc80000400000 */
[-C--:B------:R-:W-:Y:S01]  /*02c0*/  FMUL R2, R2, R14.reuse ;  /* 0x0000000e02027220 */ /* 0x080fe20000400000 */
[----:B------:R-:W-:-:S03]  /*02d0*/  FMUL R14, R3, R14 ;  /* 0x0000000e030e7220 */ /* 0x000fc60000400000 */
[C-C-:B----4-:R-:W-:Y:S01]  /*02e0*/  FFMA R2, R8.reuse, R2, R11.reuse ;  /* 0x0000000208027223 */ /* 0x150fe2000000000b */
[----:B------:R-:W-:-:S04]  /*02f0*/  FFMA R14, R8, R14, R11 ;  /* 0x0000000e080e7223 */ /* 0x000fc8000000000b */
[----:B------:R-:W-:Y:S02]  /*0300*/  FSETP.GEU.AND P0, PT, R2, RZ, PT ;  /* 0x000000ff0200720b */ /* 0x000fe40003f0e000 */
[----:B------:R-:W-:Y:S02]  /*0310*/  FSETP.GEU.AND P1, PT, R14, RZ, PT ;  /* 0x000000ff0e00720b */ /* 0x000fe40003f2e000 */
[----:B------:R-:W-:Y:S02]  /*0320*/  FSEL R2, R2, RZ, P0 ;  /* 0x000000ff02027208 */ /* 0x000fe40000000000 */
[----:B------:R-:W-:-:S05]  /*0330*/  FSEL R3, R14, RZ, P1 ;  /* 0x000000ff0e037208 */ /* 0x000fca0000800000 */
[----:B------:R-:W-:Y:S01]  /*0340*/  STG.E.64 desc[UR4][R4.64], R2 ;  /* 0x0000000204007986 */ /* 0x000fe2000c101b04 */
[----:B------:R-:W-:Y:S05]  /*0350*/  EXIT ;  /* 0x000000000000794d */ /* 0x000fea0003800000 */
.L_x_0:
[----:B------:R-:W-:-:S00]  /*0360*/  BRA `(.L_x_0) ;  /* 0xfffffffc00fc7947 */ /* 0x000fc0000383ffff */
[----:B------:R-:W-:-:S00]  /*0370*/  NOP ;  /* 0x0000000000007918 */ /* 0x000fc00000000000 */
        /* <DEDUP_REMOVED lines=8> */
.L_x_1:


//--------------------- .nv.global.init           --------------------------
	.section	.nv.global.init,"aw",@progbits
.nv.global.init:
	.type		_$_str,@object
	.size		_$_str,(_$_str_$_2 - _$_str)
_$_str:
        /*0000*/ 	.byte	0x5f, 0x5f, 0x43, 0x55, 0x44, 0x41, 0x5f, 0x46, 0x54, 0x5a, 0x00
	.type		_$_str_$_2,@object
	.size		_$_str_$_2,(.L_1 - _$_str_$_2)
_$_str_$_2:
        /*000b*/ 	.byte	0x5f, 0x5f, 0x43, 0x55, 0x44, 0x41, 0x5f, 0x50, 0x52, 0x45, 0x43, 0x5f, 0x53, 0x51, 0x52, 0x54
        /*001b*/ 	.byte	0x00
.L_1:


//--------------------- .nv.constant0.triton_poi_fused__native_batch_norm_legit_no_training_relu_0 --------------------------
	.section	.nv.constant0.triton_poi_fused__native_batch_norm_legit_no_training_relu_0,"a",@progbits
	.sectionflags	@""
	.align	4
.nv.constant0.triton_poi_fused__native_batch_norm_legit_no_training_relu_0:
	.zero		580
